//
// Generated by NVIDIA NVVM Compiler
//
// Compiler Build ID: CL-36424714
// Cuda compilation tools, release 13.0, V13.0.88
// Based on NVVM 20.0.0
//

.version 9.0
.target sm_100
.address_size 64

	// .globl	_Z11doubleValuePi

.visible .entry _Z11doubleValuePi(
	.param .u64 .ptr .align 1 _Z11doubleValuePi_param_0
)
{
	.reg .b32 	%r<3>;
	.reg .b64 	%rd<3>;

	ld.param.u64 	%rd1, [_Z11doubleValuePi_param_0];
	cvta.to.global.u64 	%rd2, %rd1;
	ld.global.u32 	%r1, [%rd2];
	shl.b32 	%r2, %r1, 1;
	st.global.u32 	[%rd2], %r2;
	ret;

}


// ===== COMPILED SASS (sm_100) =====

	.target	sm_100

	.elftype	@"ET_EXEC"


//--------------------- .note.nv.tkinfo           --------------------------
	.section	.note.nv.tkinfo,"",@"SHT_NOTE"
	.sectionflags	@"SHF_NOTE_NV_TKINFO"
	.tkinfo
        /*0018*/ 	.word	0x00000002
        /*0030*/ 	.string	""
        /*0030*/ 	.string	"ptxas"
        /*0030*/ 	.string	"Cuda compilation tools, release 13.0, V13.0.88"
        /*0030*/ 	.string	"Build cuda_13.0.r13.0/compiler.36424714_0"
        /*0030*/ 	.string	"-arch sm_100 -m 64 "



//--------------------- .note.nv.cuinfo           --------------------------
	.section	.note.nv.cuinfo,"",@"SHT_NOTE"
	.sectionflags	@"SHF_NOTE_NV_CUINFO"
        /*0018*/ 	.short	0x0002
        /*001a*/ 	.short	0x0064
        /*001c*/ 	.short	0x0082
	.zero		2


//--------------------- .nv.info                  --------------------------
	.section	.nv.info,"",@"SHT_CUDA_INFO"
	.align	4


	//----- nvinfo : EIATTR_REGCOUNT
	.align		4
        /*0000*/ 	.byte	0x04, 0x2f
        /*0002*/ 	.short	(.L_1 - .L_0)
	.align		4
.L_0:
        /*0004*/ 	.word	index@(_Z11doubleValuePi)
        /*0008*/ 	.word	0x00000008


	//----- nvinfo : EIATTR_FRAME_SIZE
	.align		4
.L_1:
        /*000c*/ 	.byte	0x04, 0x11
        /*000e*/ 	.short	(.L_3 - .L_2)
	.align		4
.L_2:
        /*0010*/ 	.word	index@(_Z11doubleValuePi)
        /*0014*/ 	.word	0x00000000


	//----- nvinfo : EIATTR_MIN_STACK_SIZE
	.align		4
.L_3:
        /*0018*/ 	.byte	0x04, 0x12
        /*001a*/ 	.short	(.L_5 - .L_4)
	.align		4
.L_4:
        /*001c*/ 	.word	index@(_Z11doubleValuePi)
        /*0020*/ 	.word	0x00000000
.L_5:


//--------------------- .nv.compat                --------------------------
	.section	.nv.compat,"",@"SHT_CUDA_COMPAT_INFO"
	.align	4
        /*0000*/ 	.byte	0x02, 0x09, 0x00, 0x00, 0x02, 0x02, 0x01, 0x00, 0x02, 0x05, 0x05, 0x00, 0x03, 0x07, 0x01, 0x01
        /*0010*/ 	.byte	0x02, 0x03, 0x00, 0x00, 0x02, 0x06, 0x01, 0x00, 0x04, 0x0b, 0x08, 0x00, 0x09, 0x00, 0x00, 0x00
        /*0020*/ 	.byte	0x00, 0x00, 0x00, 0x00


//--------------------- .nv.info._Z11doubleValuePi --------------------------
	.section	.nv.info._Z11doubleValuePi,"",@"SHT_CUDA_INFO"
	.sectionflags	@""
	.align	4


	//----- nvinfo : EIATTR_CUDA_API_VERSION
	.align		4
        /*0000*/ 	.byte	0x04, 0x37
        /*0002*/ 	.short	(.L_7 - .L_6)
.L_6:
        /*0004*/ 	.word	0x00000082


	//----- nvinfo : EIATTR_KPARAM_INFO
	.align		4
.L_7:
        /*0008*/ 	.byte	0x04, 0x17
        /*000a*/ 	.short	(.L_9 - .L_8)
.L_8:
        /*000c*/ 	.word	0x00000000
        /*0010*/ 	.short	0x0000
        /*0012*/ 	.short	0x0000
        /*0014*/ 	.byte	0x00, 0xf5, 0x21, 0x00


	//----- nvinfo : EIATTR_SPARSE_MMA_MASK
	.align		4
.L_9:
        /*0018*/ 	.byte	0x03, 0x50
        /*001a*/ 	.short	0x0000


	//----- nvinfo : EIATTR_MAXREG_COUNT
	.align		4
        /*001c*/ 	.byte	0x03, 0x1b
        /*001e*/ 	.short	0x00ff


	//----- nvinfo : EIATTR_MERCURY_ISA_VERSION
	.align		4
        /*0020*/ 	.byte	0x03, 0x5f
        /*0022*/ 	.short	0x0101


	//----- nvinfo : EIATTR_VRC_CTA_INIT_COUNT
	.align		4
        /*0024*/ 	.byte	0x02, 0x4a
	.zero		1
	.zero		1


	//----- nvinfo : EIATTR_EXIT_INSTR_OFFSETS
	.align		4
        /*0028*/ 	.byte	0x04, 0x1c
        /*002a*/ 	.short	(.L_11 - .L_10)


	//   ....[0]....
.L_10:
        /*002c*/ 	.word	0x00000060


	//----- nvinfo : EIATTR_CBANK_PARAM_SIZE
	.align		4
.L_11:
        /*0030*/ 	.byte	0x03, 0x19
        /*0032*/ 	.short	0x0008


	//----- nvinfo : EIATTR_PARAM_CBANK
	.align		4
        /*0034*/ 	.byte	0x04, 0x0a
        /*0036*/ 	.short	(.L_13 - .L_12)
	.align		4
.L_12:
        /*0038*/ 	.word	index@(.nv.constant0._Z11doubleValuePi)
        /*003c*/ 	.short	0x0380
        /*003e*/ 	.short	0x0008


	//----- nvinfo : EIATTR_SW_WAR
	.align		4
.L_13:
        /*0040*/ 	.byte	0x04, 0x36
        /*0042*/ 	.short	(.L_15 - .L_14)
.L_14:
        /*0044*/ 	.word	0x00000008
.L_15:


//--------------------- .nv.callgraph             --------------------------
	.section	.nv.callgraph,"",@"SHT_CUDA_CALLGRAPH"
	.align	4
	.sectionentsize	8
	.align		4
        /*0000*/ 	.word	0x00000000
	.align		4
        /*0004*/ 	.word	0xffffffff
	.align		4
        /*0008*/ 	.word	0x00000000
	.align		4
        /*000c*/ 	.word	0xfffffffe
	.align		4
        /*0010*/ 	.word	0x00000000
	.align		4
        /*0014*/ 	.word	0xfffffffd
	.align		4
        /*0018*/ 	.word	0x00000000
	.align		4
        /*001c*/ 	.word	0xfffffffc


//--------------------- .text._Z11doubleValuePi   --------------------------
	.section	.text._Z11doubleValuePi,"ax",@progbits
	.align	128
        .global         _Z11doubleValuePi
        .type           _Z11doubleValuePi,@function
        .size           _Z11doubleValuePi,(.L_x_1 - _Z11doubleValuePi)
        .other          _Z11doubleValuePi,@"STO_CUDA_ENTRY STV_DEFAULT"
_Z11doubleValuePi:
.text._Z11doubleValuePi:
[----:B------:R-:W-:Y:S08]  /*0000*/  LDC R1, c[0x0][0x37c] ;  /* 0x0000df00ff017b82 */ /* 0x000ff00000000800 */
[----:B------:R-:W0:Y:S01]  /*0010*/  LDC.64 R2, c[0x0][0x380] ;  /* 0x0000e000ff027b82 */ /* 0x000e220000000a00 */
[----:B------:R-:W0:Y:S02]  /*0020*/  LDCU.64 UR4, c[0x0][0x358] ;  /* 0x00006b00ff0477ac */ /* 0x000e240008000a00 */
[----:B0-----:R-:W2:Y:S02]  /*0030*/  LDG.E R0, desc[UR4][R2.64] ;  /* 0x0000000402007981 */ /* 0x001ea4000c1e1900 */
[----:B--2---:R-:W-:-:S05]  /*0040*/  SHF.L.U32 R5, R0, 0x1, RZ ;  /* 0x0000000100057819 */ /* 0x004fca00000006ff */
[----:B------:R-:W-:Y:S01]  /*0050*/  STG.E desc[UR4][R2.64], R5 ;  /* 0x0000000502007986 */ /* 0x000fe2000c101904 */
[----:B------:R-:W-:Y:S05]  /*0060*/  EXIT ;  /* 0x000000000000794d */ /* 0x000fea0003800000 */
.L_x_0:
[----:B------:R-:W-:-:S00]  /*0070*/  BRA `(.L_x_0) ;  /* 0xfffffffc00fc7947 */ /* 0x000fc0000383ffff */
[----:B------:R-:W-:-:S00]  /*0080*/  NOP ;  /* 0x0000000000007918 */ /* 0x000fc00000000000 */
[----:B------:R-:W-:-:S00]  /*0090*/  NOP ;  /* 0x0000000000007918 */ /* 0x000fc00000000000 */
[----:B------:R-:W-:-:S00]  /*00a0*/  NOP ;  /* 0x0000000000007918 */ /* 0x000fc00000000000 */
[----:B------:R-:W-:-:S00]  /*00b0*/  NOP ;  /* 0x0000000000007918 */ /* 0x000fc00000000000 */
[----:B------:R-:W-:-:S00]  /*00c0*/  NOP ;  /* 0x0000000000007918 */ /* 0x000fc00000000000 */
[----:B------:R-:W-:-:S00]  /*00d0*/  NOP ;  /* 0x0000000000007918 */ /* 0x000fc00000000000 */
[----:B------:R-:W-:-:S00]  /*00e0*/  NOP ;  /* 0x0000000000007918 */ /* 0x000fc00000000000 */
[----:B------:R-:W-:-:S00]  /*00f0*/  NOP ;  /* 0x0000000000007918 */ /* 0x000fc00000000000 */
.L_x_1:


//--------------------- .nv.shared.reserved.0     --------------------------
	.section	.nv.shared.reserved.0,"aw",@nobits
	.weak		__nv_reservedSMEM_offset_0_alias
	.size		__nv_reservedSMEM_offset_0_alias, 0, 64
	.other		__nv_reservedSMEM_offset_0_alias,@"STO_CUDA_RESERVED_SHARED STV_DEFAULT"
__nv_reservedSMEM_offset_0_alias:
	.zero		0
	.zero		64


//--------------------- .nv.constant0._Z11doubleValuePi --------------------------
	.section	.nv.constant0._Z11doubleValuePi,"a",@progbits
	.sectionflags	@""
	.align	4
.nv.constant0._Z11doubleValuePi:
	.zero		904


//--------------------- SYMBOLS --------------------------

	.type		.nv.reservedSmem.offset0,@object
	.size		.nv.reservedSmem.offset0,0x4
